	.headerflags	@"EF_CUDA_TEXMODE_UNIFIED EF_CUDA_64BIT_ADDRESS EF_CUDA_ACCELERATORS EF_CUDA_SM90 EF_CUDA_VIRTUAL_SM(EF_CUDA_SM90)"
	.elftype	@"ET_EXEC"


//--------------------- .nv.info                  --------------------------
	.section	.nv.info,"",@"SHT_CUDA_INFO"
	.align	4


	//----- nvinfo : EIATTR_REGCOUNT
	.align		4
        /*0000*/ 	.byte	0x04, 0x2f
        /*0002*/ 	.short	(.L_1 - .L_0)
	.align		4
.L_0:
        /*0004*/ 	.word	index@(triton_poi_fused_convolution_10)
        /*0008*/ 	.word	0x0000000c


	//----- nvinfo : EIATTR_MIN_STACK_SIZE
	.align		4
.L_1:
        /*000c*/ 	.byte	0x04, 0x12
        /*000e*/ 	.short	(.L_3 - .L_2)
	.align		4
.L_2:
        /*0010*/ 	.word	index@(triton_poi_fused_convolution_10)
        /*0014*/ 	.word	0x00000000


	//----- nvinfo : EIATTR_FRAME_SIZE
	.align		4
.L_3:
        /*0018*/ 	.byte	0x04, 0x11
        /*001a*/ 	.short	(.L_5 - .L_4)
	.align		4
.L_4:
        /*001c*/ 	.word	index@(triton_poi_fused_convolution_10)
        /*0020*/ 	.word	0x00000000


	//----- nvinfo : EIATTR_MIN_STACK_SIZE
	.align		4
.L_5:
        /*0024*/ 	.byte	0x04, 0x12
        /*0026*/ 	.short	(.L_7 - .L_6)
	.align		4
.L_6:
        /*0028*/ 	.word	index@(triton_poi_fused_convolution_10)
        /*002c*/ 	.word	0x00000000
.L_7:


//--------------------- .nv.info.triton_poi_fused_convolution_10 --------------------------
	.section	.nv.info.triton_poi_fused_convolution_10,"",@"SHT_CUDA_INFO"
	.sectionflags	@""
	.align	4


	//----- nvinfo : EIATTR_CUDA_API_VERSION
	.align		4
        /*0000*/ 	.byte	0x04, 0x37
        /*0002*/ 	.short	(.L_9 - .L_8)
.L_8:
        /*0004*/ 	.word	0x0000007c


	//----- nvinfo : EIATTR_KPARAM_INFO
	.align		4
.L_9:
        /*0008*/ 	.byte	0x04, 0x17
        /*000a*/ 	.short	(.L_11 - .L_10)
.L_10:
        /*000c*/ 	.word	0x00000000
        /*0010*/ 	.short	0x0002
        /*0012*/ 	.short	0x0010
        /*0014*/ 	.byte	0x00, 0xf0, 0x11, 0x00


	//----- nvinfo : EIATTR_KPARAM_INFO
	.align		4
.L_11:
        /*0018*/ 	.byte	0x04, 0x17
        /*001a*/ 	.short	(.L_13 - .L_12)
.L_12:
        /*001c*/ 	.word	0x00000000
        /*0020*/ 	.short	0x0001
        /*0022*/ 	.short	0x0008
        /*0024*/ 	.byte	0x00, 0xf4, 0x21, 0x00


	//----- nvinfo : EIATTR_KPARAM_INFO
	.align		4
.L_13:
        /*0028*/ 	.byte	0x04, 0x17
        /*002a*/ 	.short	(.L_15 - .L_14)
.L_14:
        /*002c*/ 	.word	0x00000000
        /*0030*/ 	.short	0x0000
        /*0032*/ 	.short	0x0000
        /*0034*/ 	.byte	0x00, 0xf4, 0x21, 0x00


	//----- nvinfo : EIATTR_SPARSE_MMA_MASK
	.align		4
.L_15:
        /*0038*/ 	.byte	0x03, 0x50
        /*003a*/ 	.short	0x0000


	//----- nvinfo : EIATTR_MAXREG_COUNT
	.align		4
        /*003c*/ 	.byte	0x03, 0x1b
        /*003e*/ 	.short	0x00ff


	//----- nvinfo : EIATTR_EXIT_INSTR_OFFSETS
	.align		4
        /*0040*/ 	.byte	0x04, 0x1c
        /*0042*/ 	.short	(.L_17 - .L_16)


	//   ....[0]....
.L_16:
        /*0044*/ 	.word	0x00000180


	//----- nvinfo : EIATTR_REQNTID
	.align		4
.L_17:
        /*0048*/ 	.byte	0x04, 0x10
        /*004a*/ 	.short	(.L_19 - .L_18)
.L_18:
        /*004c*/ 	.word	0x00000100
        /*0050*/ 	.word	0x00000001
        /*0054*/ 	.word	0x00000001


	//----- nvinfo : EIATTR_CBANK_PARAM_SIZE
	.align		4
.L_19:
        /*0058*/ 	.byte	0x03, 0x19
        /*005a*/ 	.short	0x0014


	//----- nvinfo : EIATTR_PARAM_CBANK
	.align		4
        /*005c*/ 	.byte	0x04, 0x0a
        /*005e*/ 	.short	(.L_21 - .L_20)
	.align		4
.L_20:
        /*0060*/ 	.word	index@(.nv.constant0.triton_poi_fused_convolution_10)
        /*0064*/ 	.short	0x0210
        /*0066*/ 	.short	0x0014


	//----- nvinfo : EIATTR_SW_WAR
	.align		4
.L_21:
        /*0068*/ 	.byte	0x04, 0x36
        /*006a*/ 	.short	(.L_23 - .L_22)
.L_22:
        /*006c*/ 	.word	0x00000008
.L_23:


//--------------------- .nv.callgraph             --------------------------
	.section	.nv.callgraph,"",@"SHT_CUDA_CALLGRAPH"
	.align	4
	.sectionentsize	8
	.align		4
        /*0000*/ 	.word	0x00000000
	.align		4
        /*0004*/ 	.word	0xffffffff
	.align		4
        /*0008*/ 	.word	0x00000000
	.align		4
        /*000c*/ 	.word	0xfffffffe
	.align		4
        /*0010*/ 	.word	0x00000000
	.align		4
        /*0014*/ 	.word	0xfffffffd
	.align		4
        /*0018*/ 	.word	0x00000000
	.align		4
        /*001c*/ 	.word	0xfffffffc


//--------------------- .text.triton_poi_fused_convolution_10 --------------------------
	.section	.text.triton_poi_fused_convolution_10,"ax",@progbits
	.align	128
        .global         triton_poi_fused_convolution_10
        .type           triton_poi_fused_convolution_10,@function
        .size           triton_poi_fused_convolution_10,(.L_x_1 - triton_poi_fused_convolution_10)
        .other          triton_poi_fused_convolution_10,@"STO_CUDA_ENTRY STV_DEFAULT"
triton_poi_fused_convolution_10:
.text.triton_poi_fused_convolution_10:
[----:B------:R-:W-:Y:S01]  /*0000*/  LDC R1, c[0x0][0x28] ;  /* 0x00000a00ff017b82 */ /* 0x000fe20000000800 */
[----:B------:R-:W1:Y:S07]  /*0010*/  S2R R0, SR_TID.X ;  /* 0x0000000000007919 */ /* 0x000e6e0000002100 */
[----:B------:R-:W2:Y:S01]  /*0020*/  LDC.64 R4, c[0x0][0x218] ;  /* 0x00008600ff047b82 */ /* 0x000ea20000000a00 */
[----:B------:R-:W-:Y:S01]  /*0030*/  ULDC.64 UR4, c[0x0][0x208] ;  /* 0x0000820000047ab9 */ /* 0x000fe20000000a00 */
[----:B------:R-:W3:Y:S01]  /*0040*/  S2R R7, SR_CTAID.X ;  /* 0x0000000000077919 */ /* 0x000ee20000002500 */
[----:B-1----:R-:W-:Y:S01]  /*0050*/  IMAD.SHL.U32 R0, R0, 0x2, RZ ;  /* 0x0000000200007824 */ /* 0x002fe200078e00ff */
[----:B---3--:R-:W-:-:S04]  /*0060*/  SHF.R.S32.HI R2, RZ, 0x16, R7 ;  /* 0x00000016ff027819 */ /* 0x008fc80000011407 */
[----:B------:R-:W-:Y:S02]  /*0070*/  LOP3.LUT R0, R0, 0x1fe, RZ, 0xc0, !PT ;  /* 0x000001fe00007812 */ /* 0x000fe400078ec0ff */
[----:B------:R-:W-:Y:S02]  /*0080*/  SGXT R2, R2, 0x1 ;  /* 0x000000010202781a */ /* 0x000fe40000000200 */
[----:B------:R-:W-:-:S04]  /*0090*/  LEA R7, R7, R0, 0x9 ;  /* 0x0000000007077211 */ /* 0x000fc800078e48ff */
[----:B------:R-:W-:Y:S02]  /*00a0*/  LEA.HI R0, R2, R7, RZ, 0x4 ;  /* 0x0000000702007211 */ /* 0x000fe400078f20ff */
[----:B------:R-:W1:Y:S02]  /*00b0*/  LDC.64 R2, c[0x0][0x210] ;  /* 0x00008400ff027b82 */ /* 0x000e640000000a00 */
[----:B------:R-:W-:-:S05]  /*00c0*/  SHF.R.S32.HI R0, RZ, 0x4, R0 ;  /* 0x00000004ff007819 */ /* 0x000fca0000011400 */
[----:B------:R-:W-:-:S05]  /*00d0*/  IMAD.HI R6, R0, 0x2aaaaaab, RZ ;  /* 0x2aaaaaab00067827 */ /* 0x000fca00078e02ff */
[----:B------:R-:W-:-:S04]  /*00e0*/  SHF.R.U32.HI R9, RZ, 0x1f, R6 ;  /* 0x0000001fff097819 */ /* 0x000fc80000011606 */
[----:B------:R-:W-:-:S05]  /*00f0*/  LEA.HI R9, R6, R9, RZ, 0x18 ;  /* 0x0000000906097211 */ /* 0x000fca00078fc0ff */
[----:B------:R-:W-:Y:S02]  /*0100*/  IMAD R9, R9, -0x600, R0 ;  /* 0xfffffa0009097824 */ /* 0x000fe400078e0200 */
[----:B-1----:R-:W-:-:S04]  /*0110*/  IMAD.WIDE R2, R7, 0x4, R2 ;  /* 0x0000000407027825 */ /* 0x002fc800078e0202 */
[----:B--2---:R-:W-:Y:S01]  /*0120*/  IMAD.WIDE R4, R9, 0x4, R4 ;  /* 0x0000000409047825 */ /* 0x004fe200078e0204 */
[----:B------:R-:W2:Y:S05]  /*0130*/  LDG.E.64 R6, desc[UR4][R2.64] ;  /* 0x0000000402067981 */ /* 0x000eaa000c1e1b00 */
[----:B------:R-:W2:Y:S02]  /*0140*/  LDG.E.EL R4, desc[UR4][R4.64] ;  /* 0x0000000404047981 */ /* 0x000ea4000c2e1900 */
[--C-:B--2---:R-:W-:Y:S01]  /*0150*/  FADD R6, R6, R4.reuse ;  /* 0x0000000406067221 */ /* 0x104fe20000000000 */
[----:B------:R-:W-:-:S05]  /*0160*/  FADD R7, R7, R4 ;  /* 0x0000000407077221 */ /* 0x000fca0000000000 */
[----:B------:R-:W-:Y:S01]  /*0170*/  STG.E.64 desc[UR4][R2.64], R6 ;  /* 0x0000000602007986 */ /* 0x000fe2000c101b04 */
[----:B------:R-:W-:Y:S05]  /*0180*/  EXIT ;  /* 0x000000000000794d */ /* 0x000fea0003800000 */
.L_x_0:
[----:B------:R-:W-:-:S00]  /*0190*/  BRA `(.L_x_0) ;  /* 0xfffffffc00fc7947 */ /* 0x000fc0000383ffff */
[----:B------:R-:W-:-:S00]  /*01a0*/  NOP ;  /* 0x0000000000007918 */ /* 0x000fc00000000000 */
        /* <DEDUP_REMOVED lines=13> */
.L_x_1:


//--------------------- .nv.constant0.triton_poi_fused_convolution_10 --------------------------
	.section	.nv.constant0.triton_poi_fused_convolution_10,"a",@progbits
	.sectionflags	@""
	.align	4
.nv.constant0.triton_poi_fused_convolution_10:
	.zero		548
